//
// Generated by NVIDIA NVVM Compiler
//
// Compiler Build ID: CL-36424714
// Cuda compilation tools, release 13.0, V13.0.88
// Based on NVVM 20.0.0
//

.version 9.0
.target sm_100
.address_size 64

	// .globl	_Z17somaPrefixosBlocoPiS_S_i
.extern .shared .align 16 .b8 temp[];

.visible .entry _Z17somaPrefixosBlocoPiS_S_i(
	.param .u64 .ptr .align 1 _Z17somaPrefixosBlocoPiS_S_i_param_0,
	.param .u64 .ptr .align 1 _Z17somaPrefixosBlocoPiS_S_i_param_1,
	.param .u64 .ptr .align 1 _Z17somaPrefixosBlocoPiS_S_i_param_2,
	.param .u32 _Z17somaPrefixosBlocoPiS_S_i_param_3
)
{
	.reg .pred 	%p<10>;
	.reg .b32 	%r<28>;
	.reg .b64 	%rd<13>;

	ld.param.u64 	%rd1, [_Z17somaPrefixosBlocoPiS_S_i_param_0];
	ld.param.u64 	%rd2, [_Z17somaPrefixosBlocoPiS_S_i_param_1];
	ld.param.u64 	%rd3, [_Z17somaPrefixosBlocoPiS_S_i_param_2];
	ld.param.u32 	%r10, [_Z17somaPrefixosBlocoPiS_S_i_param_3];
	mov.u32 	%r1, %tid.x;
	mov.u32 	%r2, %ctaid.x;
	mov.u32 	%r3, %ntid.x;
	mad.lo.s32 	%r4, %r2, %r3, %r1;
	setp.ge.s32 	%p1, %r4, %r10;
	shl.b32 	%r11, %r1, 2;
	mov.u32 	%r12, temp;
	add.s32 	%r5, %r12, %r11;
	@%p1 bra 	$L__BB0_2;
	cvta.to.global.u64 	%rd4, %rd1;
	mul.wide.s32 	%rd5, %r4, 4;
	add.s64 	%rd6, %rd4, %rd5;
	ld.global.u32 	%r14, [%rd6];
	st.shared.u32 	[%r5], %r14;
	bra.uni 	$L__BB0_3;
$L__BB0_2:
	mov.b32 	%r13, 0;
	st.shared.u32 	[%r5], %r13;
$L__BB0_3:
	bar.sync 	0;
	setp.lt.u32 	%p2, %r3, 2;
	@%p2 bra 	$L__BB0_10;
	mov.b32 	%r26, 1;
$L__BB0_5:
	setp.lt.u32 	%p3, %r1, %r26;
	mov.b32 	%r27, 0;
	@%p3 bra 	$L__BB0_7;
	sub.s32 	%r17, %r1, %r26;
	shl.b32 	%r18, %r17, 2;
	add.s32 	%r20, %r12, %r18;
	ld.shared.u32 	%r27, [%r20];
$L__BB0_7:
	setp.lt.u32 	%p4, %r1, %r26;
	bar.sync 	0;
	@%p4 bra 	$L__BB0_9;
	ld.shared.u32 	%r21, [%r5];
	add.s32 	%r22, %r21, %r27;
	st.shared.u32 	[%r5], %r22;
$L__BB0_9:
	bar.sync 	0;
	shl.b32 	%r26, %r26, 1;
	setp.lt.u32 	%p5, %r26, %r3;
	@%p5 bra 	$L__BB0_5;
$L__BB0_10:
	setp.ge.s32 	%p6, %r4, %r10;
	@%p6 bra 	$L__BB0_12;
	ld.shared.u32 	%r23, [%r5];
	cvta.to.global.u64 	%rd7, %rd2;
	mul.wide.s32 	%rd8, %r4, 4;
	add.s64 	%rd9, %rd7, %rd8;
	st.global.u32 	[%rd9], %r23;
$L__BB0_12:
	add.s32 	%r24, %r3, -1;
	setp.ne.s32 	%p7, %r1, %r24;
	setp.eq.s64 	%p8, %rd3, 0;
	or.pred  	%p9, %p7, %p8;
	@%p9 bra 	$L__BB0_14;
	ld.shared.u32 	%r25, [%r5];
	cvta.to.global.u64 	%rd10, %rd3;
	mul.wide.u32 	%rd11, %r2, 4;
	add.s64 	%rd12, %rd10, %rd11;
	st.global.u32 	[%rd12], %r25;
$L__BB0_14:
	ret;

}
	// .globl	_Z16adicionarOffsetsPiS_i
.visible .entry _Z16adicionarOffsetsPiS_i(
	.param .u64 .ptr .align 1 _Z16adicionarOffsetsPiS_i_param_0,
	.param .u64 .ptr .align 1 _Z16adicionarOffsetsPiS_i_param_1,
	.param .u32 _Z16adicionarOffsetsPiS_i_param_2
)
{
	.reg .pred 	%p<2>;
	.reg .b32 	%r<9>;
	.reg .b64 	%rd<9>;

	ld.param.u64 	%rd1, [_Z16adicionarOffsetsPiS_i_param_0];
	ld.param.u64 	%rd2, [_Z16adicionarOffsetsPiS_i_param_1];
	ld.param.u32 	%r3, [_Z16adicionarOffsetsPiS_i_param_2];
	mov.u32 	%r1, %ctaid.x;
	mov.u32 	%r4, %ntid.x;
	mov.u32 	%r5, %tid.x;
	mad.lo.s32 	%r2, %r1, %r4, %r5;
	setp.ge.s32 	%p1, %r2, %r3;
	@%p1 bra 	$L__BB1_2;
	cvta.to.global.u64 	%rd3, %rd2;
	cvta.to.global.u64 	%rd4, %rd1;
	mul.wide.u32 	%rd5, %r1, 4;
	add.s64 	%rd6, %rd3, %rd5;
	ld.global.u32 	%r6, [%rd6];
	mul.wide.s32 	%rd7, %r2, 4;
	add.s64 	%rd8, %rd4, %rd7;
	ld.global.u32 	%r7, [%rd8];
	add.s32 	%r8, %r7, %r6;
	st.global.u32 	[%rd8], %r8;
$L__BB1_2:
	ret;

}


// ===== COMPILED SASS (sm_100) =====

	.target	sm_100

	.elftype	@"ET_EXEC"


//--------------------- .note.nv.tkinfo           --------------------------
	.section	.note.nv.tkinfo,"",@"SHT_NOTE"
	.sectionflags	@"SHF_NOTE_NV_TKINFO"
	.tkinfo
        /*0018*/ 	.word	0x00000002
        /*0030*/ 	.string	""
        /*0030*/ 	.string	"ptxas"
        /*0030*/ 	.string	"Cuda compilation tools, release 13.0, V13.0.88"
        /*0030*/ 	.string	"Build cuda_13.0.r13.0/compiler.36424714_0"
        /*0030*/ 	.string	"-arch sm_100 -m 64 "



//--------------------- .note.nv.cuinfo           --------------------------
	.section	.note.nv.cuinfo,"",@"SHT_NOTE"
	.sectionflags	@"SHF_NOTE_NV_CUINFO"
        /*0018*/ 	.short	0x0002
        /*001a*/ 	.short	0x0064
        /*001c*/ 	.short	0x0082
	.zero		2


//--------------------- .nv.info                  --------------------------
	.section	.nv.info,"",@"SHT_CUDA_INFO"
	.align	4


	//----- nvinfo : EIATTR_REGCOUNT
	.align		4
        /*0000*/ 	.byte	0x04, 0x2f
        /*0002*/ 	.short	(.L_1 - .L_0)
	.align		4
.L_0:
        /*0004*/ 	.word	index@(_Z17somaPrefixosBlocoPiS_S_i)
        /*0008*/ 	.word	0x0000000c


	//----- nvinfo : EIATTR_FRAME_SIZE
	.align		4
.L_1:
        /*000c*/ 	.byte	0x04, 0x11
        /*000e*/ 	.short	(.L_3 - .L_2)
	.align		4
.L_2:
        /*0010*/ 	.word	index@(_Z17somaPrefixosBlocoPiS_S_i)
        /*0014*/ 	.word	0x00000000


	//----- nvinfo : EIATTR_REGCOUNT
	.align		4
.L_3:
        /*0018*/ 	.byte	0x04, 0x2f
        /*001a*/ 	.short	(.L_5 - .L_4)
	.align		4
.L_4:
        /*001c*/ 	.word	index@(_Z16adicionarOffsetsPiS_i)
        /*0020*/ 	.word	0x0000000c


	//----- nvinfo : EIATTR_FRAME_SIZE
	.align		4
.L_5:
        /*0024*/ 	.byte	0x04, 0x11
        /*0026*/ 	.short	(.L_7 - .L_6)
	.align		4
.L_6:
        /*0028*/ 	.word	index@(_Z16adicionarOffsetsPiS_i)
        /*002c*/ 	.word	0x00000000


	//----- nvinfo : EIATTR_MIN_STACK_SIZE
	.align		4
.L_7:
        /*0030*/ 	.byte	0x04, 0x12
        /*0032*/ 	.short	(.L_9 - .L_8)
	.align		4
.L_8:
        /*0034*/ 	.word	index@(_Z16adicionarOffsetsPiS_i)
        /*0038*/ 	.word	0x00000000


	//----- nvinfo : EIATTR_MIN_STACK_SIZE
	.align		4
.L_9:
        /*003c*/ 	.byte	0x04, 0x12
        /*003e*/ 	.short	(.L_11 - .L_10)
	.align		4
.L_10:
        /*0040*/ 	.word	index@(_Z17somaPrefixosBlocoPiS_S_i)
        /*0044*/ 	.word	0x00000000
.L_11:


//--------------------- .nv.compat                --------------------------
	.section	.nv.compat,"",@"SHT_CUDA_COMPAT_INFO"
	.align	4
        /*0000*/ 	.byte	0x02, 0x09, 0x00, 0x00, 0x02, 0x02, 0x01, 0x00, 0x02, 0x05, 0x05, 0x00, 0x03, 0x07, 0x01, 0x01
        /*0010*/ 	.byte	0x02, 0x03, 0x00, 0x00, 0x02, 0x06, 0x01, 0x00, 0x04, 0x0b, 0x08, 0x00, 0x09, 0x00, 0x00, 0x00
        /*0020*/ 	.byte	0x00, 0x00, 0x00, 0x00


//--------------------- .nv.info._Z16adicionarOffsetsPiS_i --------------------------
	.section	.nv.info._Z16adicionarOffsetsPiS_i,"",@"SHT_CUDA_INFO"
	.sectionflags	@""
	.align	4


	//----- nvinfo : EIATTR_CUDA_API_VERSION
	.align		4
        /*0000*/ 	.byte	0x04, 0x37
        /*0002*/ 	.short	(.L_13 - .L_12)
.L_12:
        /*0004*/ 	.word	0x00000082


	//----- nvinfo : EIATTR_KPARAM_INFO
	.align		4
.L_13:
        /*0008*/ 	.byte	0x04, 0x17
        /*000a*/ 	.short	(.L_15 - .L_14)
.L_14:
        /*000c*/ 	.word	0x00000000
        /*0010*/ 	.short	0x0002
        /*0012*/ 	.short	0x0010
        /*0014*/ 	.byte	0x00, 0xf0, 0x11, 0x00


	//----- nvinfo : EIATTR_KPARAM_INFO
	.align		4
.L_15:
        /*0018*/ 	.byte	0x04, 0x17
        /*001a*/ 	.short	(.L_17 - .L_16)
.L_16:
        /*001c*/ 	.word	0x00000000
        /*0020*/ 	.short	0x0001
        /*0022*/ 	.short	0x0008
        /*0024*/ 	.byte	0x00, 0xf5, 0x21, 0x00


	//----- nvinfo : EIATTR_KPARAM_INFO
	.align		4
.L_17:
        /*0028*/ 	.byte	0x04, 0x17
        /*002a*/ 	.short	(.L_19 - .L_18)
.L_18:
        /*002c*/ 	.word	0x00000000
        /*0030*/ 	.short	0x0000
        /*0032*/ 	.short	0x0000
        /*0034*/ 	.byte	0x00, 0xf5, 0x21, 0x00


	//----- nvinfo : EIATTR_SPARSE_MMA_MASK
	.align		4
.L_19:
        /*0038*/ 	.byte	0x03, 0x50
        /*003a*/ 	.short	0x0000


	//----- nvinfo : EIATTR_MAXREG_COUNT
	.align		4
        /*003c*/ 	.byte	0x03, 0x1b
        /*003e*/ 	.short	0x00ff


	//----- nvinfo : EIATTR_MERCURY_ISA_VERSION
	.align		4
        /*0040*/ 	.byte	0x03, 0x5f
        /*0042*/ 	.short	0x0101


	//----- nvinfo : EIATTR_VRC_CTA_INIT_COUNT
	.align		4
        /*0044*/ 	.byte	0x02, 0x4a
	.zero		1
	.zero		1


	//----- nvinfo : EIATTR_EXIT_INSTR_OFFSETS
	.align		4
        /*0048*/ 	.byte	0x04, 0x1c
        /*004a*/ 	.short	(.L_21 - .L_20)


	//   ....[0]....
.L_20:
        /*004c*/ 	.word	0x00000070


	//   ....[1]....
        /*0050*/ 	.word	0x00000110


	//----- nvinfo : EIATTR_CBANK_PARAM_SIZE
	.align		4
.L_21:
        /*0054*/ 	.byte	0x03, 0x19
        /*0056*/ 	.short	0x0014


	//----- nvinfo : EIATTR_PARAM_CBANK
	.align		4
        /*0058*/ 	.byte	0x04, 0x0a
        /*005a*/ 	.short	(.L_23 - .L_22)
	.align		4
.L_22:
        /*005c*/ 	.word	index@(.nv.constant0._Z16adicionarOffsetsPiS_i)
        /*0060*/ 	.short	0x0380
        /*0062*/ 	.short	0x0014


	//----- nvinfo : EIATTR_SW_WAR
	.align		4
.L_23:
        /*0064*/ 	.byte	0x04, 0x36
        /*0066*/ 	.short	(.L_25 - .L_24)
.L_24:
        /*0068*/ 	.word	0x00000008
.L_25:


//--------------------- .nv.info._Z17somaPrefixosBlocoPiS_S_i --------------------------
	.section	.nv.info._Z17somaPrefixosBlocoPiS_S_i,"",@"SHT_CUDA_INFO"
	.sectionflags	@""
	.align	4


	//----- nvinfo : EIATTR_CUDA_API_VERSION
	.align		4
        /*0000*/ 	.byte	0x04, 0x37
        /*0002*/ 	.short	(.L_27 - .L_26)
.L_26:
        /*0004*/ 	.word	0x00000082


	//----- nvinfo : EIATTR_KPARAM_INFO
	.align		4
.L_27:
        /*0008*/ 	.byte	0x04, 0x17
        /*000a*/ 	.short	(.L_29 - .L_28)
.L_28:
        /*000c*/ 	.word	0x00000000
        /*0010*/ 	.short	0x0003
        /*0012*/ 	.short	0x0018
        /*0014*/ 	.byte	0x00, 0xf0, 0x11, 0x00


	//----- nvinfo : EIATTR_KPARAM_INFO
	.align		4
.L_29:
        /*0018*/ 	.byte	0x04, 0x17
        /*001a*/ 	.short	(.L_31 - .L_30)
.L_30:
        /*001c*/ 	.word	0x00000000
        /*0020*/ 	.short	0x0002
        /*0022*/ 	.short	0x0010
        /*0024*/ 	.byte	0x00, 0xf5, 0x21, 0x00


	//----- nvinfo : EIATTR_KPARAM_INFO
	.align		4
.L_31:
        /*0028*/ 	.byte	0x04, 0x17
        /*002a*/ 	.short	(.L_33 - .L_32)
.L_32:
        /*002c*/ 	.word	0x00000000
        /*0030*/ 	.short	0x0001
        /*0032*/ 	.short	0x0008
        /*0034*/ 	.byte	0x00, 0xf5, 0x21, 0x00


	//----- nvinfo : EIATTR_KPARAM_INFO
	.align		4
.L_33:
        /*0038*/ 	.byte	0x04, 0x17
        /*003a*/ 	.short	(.L_35 - .L_34)
.L_34:
        /*003c*/ 	.word	0x00000000
        /*0040*/ 	.short	0x0000
        /*0042*/ 	.short	0x0000
        /*0044*/ 	.byte	0x00, 0xf5, 0x21, 0x00


	//----- nvinfo : EIATTR_SPARSE_MMA_MASK
	.align		4
.L_35:
        /*0048*/ 	.byte	0x03, 0x50
        /*004a*/ 	.short	0x0000


	//----- nvinfo : EIATTR_MAXREG_COUNT
	.align		4
        /*004c*/ 	.byte	0x03, 0x1b
        /*004e*/ 	.short	0x00ff


	//----- nvinfo : EIATTR_NUM_BARRIERS
	.align		4
        /*0050*/ 	.byte	0x02, 0x4c
        /*0052*/ 	.byte	0x01
	.zero		1


	//----- nvinfo : EIATTR_MERCURY_ISA_VERSION
	.align		4
        /*0054*/ 	.byte	0x03, 0x5f
        /*0056*/ 	.short	0x0101


	//----- nvinfo : EIATTR_VRC_CTA_INIT_COUNT
	.align		4
        /*0058*/ 	.byte	0x02, 0x4a
	.zero		1
	.zero		1


	//----- nvinfo : EIATTR_EXIT_INSTR_OFFSETS
	.align		4
        /*005c*/ 	.byte	0x04, 0x1c
        /*005e*/ 	.short	(.L_37 - .L_36)


	//   ....[0]....
.L_36:
        /*0060*/ 	.word	0x000002d0


	//   ....[1]....
        /*0064*/ 	.word	0x00000320


	//----- nvinfo : EIATTR_CBANK_PARAM_SIZE
	.align		4
.L_37:
        /*0068*/ 	.byte	0x03, 0x19
        /*006a*/ 	.short	0x001c


	//----- nvinfo : EIATTR_PARAM_CBANK
	.align		4
        /*006c*/ 	.byte	0x04, 0x0a
        /*006e*/ 	.short	(.L_39 - .L_38)
	.align		4
.L_38:
        /*0070*/ 	.word	index@(.nv.constant0._Z17somaPrefixosBlocoPiS_S_i)
        /*0074*/ 	.short	0x0380
        /*0076*/ 	.short	0x001c


	//----- nvinfo : EIATTR_SW_WAR
	.align		4
.L_39:
        /*0078*/ 	.byte	0x04, 0x36
        /*007a*/ 	.short	(.L_41 - .L_40)
.L_40:
        /*007c*/ 	.word	0x00000008
.L_41:


//--------------------- .nv.callgraph             --------------------------
	.section	.nv.callgraph,"",@"SHT_CUDA_CALLGRAPH"
	.align	4
	.sectionentsize	8
	.align		4
        /*0000*/ 	.word	0x00000000
	.align		4
        /*0004*/ 	.word	0xffffffff
	.align		4
        /*0008*/ 	.word	0x00000000
	.align		4
        /*000c*/ 	.word	0xfffffffe
	.align		4
        /*0010*/ 	.word	0x00000000
	.align		4
        /*0014*/ 	.word	0xfffffffd
	.align		4
        /*0018*/ 	.word	0x00000000
	.align		4
        /*001c*/ 	.word	0xfffffffc


//--------------------- .text._Z16adicionarOffsetsPiS_i --------------------------
	.section	.text._Z16adicionarOffsetsPiS_i,"ax",@progbits
	.align	128
        .global         _Z16adicionarOffsetsPiS_i
        .type           _Z16adicionarOffsetsPiS_i,@function
        .size           _Z16adicionarOffsetsPiS_i,(.L_x_4 - _Z16adicionarOffsetsPiS_i)
        .other          _Z16adicionarOffsetsPiS_i,@"STO_CUDA_ENTRY STV_DEFAULT"
_Z16adicionarOffsetsPiS_i:
.text._Z16adicionarOffsetsPiS_i:
[----:B------:R-:W-:Y:S01]  /*0000*/  LDC R1, c[0x0][0x37c] ;  /* 0x0000df00ff017b82 */ /* 0x000fe20000000800 */
[----:B------:R-:W0:Y:S01]  /*0010*/  S2R R9, SR_CTAID.X ;  /* 0x0000000000097919 */ /* 0x000e220000002500 */
[----:B------:R-:W0:Y:S01]  /*0020*/  LDCU UR4, c[0x0][0x360] ;  /* 0x00006c00ff0477ac */ /* 0x000e220008000800 */
[----:B------:R-:W0:Y:S01]  /*0030*/  S2R R0, SR_TID.X ;  /* 0x0000000000007919 */ /* 0x000e220000002100 */
[----:B------:R-:W1:Y:S01]  /*0040*/  LDCU UR5, c[0x0][0x390] ;  /* 0x00007200ff0577ac */ /* 0x000e620008000800 */
[----:B0-----:R-:W-:-:S05]  /*0050*/  IMAD R7, R9, UR4, R0 ;  /* 0x0000000409077c24 */ /* 0x001fca000f8e0200 */
[----:B-1----:R-:W-:-:S13]  /*0060*/  ISETP.GE.AND P0, PT, R7, UR5, PT ;  /* 0x0000000507007c0c */ /* 0x002fda000bf06270 */
[----:B------:R-:W-:Y:S05]  /*0070*/  @P0 EXIT ;  /* 0x000000000000094d */ /* 0x000fea0003800000 */
[----:B------:R-:W0:Y:S01]  /*0080*/  LDC.64 R2, c[0x0][0x388] ;  /* 0x0000e200ff027b82 */ /* 0x000e220000000a00 */
[----:B------:R-:W1:Y:S07]  /*0090*/  LDCU.64 UR4, c[0x0][0x358] ;  /* 0x00006b00ff0477ac */ /* 0x000e6e0008000a00 */
[----:B------:R-:W2:Y:S01]  /*00a0*/  LDC.64 R4, c[0x0][0x380] ;  /* 0x0000e000ff047b82 */ /* 0x000ea20000000a00 */
[----:B0-----:R-:W-:-:S06]  /*00b0*/  IMAD.WIDE.U32 R2, R9, 0x4, R2 ;  /* 0x0000000409027825 */ /* 0x001fcc00078e0002 */
[----:B-1----:R-:W3:Y:S01]  /*00c0*/  LDG.E R2, desc[UR4][R2.64] ;  /* 0x0000000402027981 */ /* 0x002ee2000c1e1900 */
[----:B--2---:R-:W-:-:S05]  /*00d0*/  IMAD.WIDE R4, R7, 0x4, R4 ;  /* 0x0000000407047825 */ /* 0x004fca00078e0204 */
[----:B------:R-:W3:Y:S02]  /*00e0*/  LDG.E R7, desc[UR4][R4.64] ;  /* 0x0000000404077981 */ /* 0x000ee4000c1e1900 */
[----:B---3--:R-:W-:-:S05]  /*00f0*/  IADD3 R7, PT, PT, R2, R7, RZ ;  /* 0x0000000702077210 */ /* 0x008fca0007ffe0ff */
[----:B------:R-:W-:Y:S01]  /*0100*/  STG.E desc[UR4][R4.64], R7 ;  /* 0x0000000704007986 */ /* 0x000fe2000c101904 */
[----:B------:R-:W-:Y:S05]  /*0110*/  EXIT ;  /* 0x000000000000794d */ /* 0x000fea0003800000 */
.L_x_0:
[----:B------:R-:W-:-:S00]  /*0120*/  BRA `(.L_x_0) ;  /* 0xfffffffc00fc7947 */ /* 0x000fc0000383ffff */
[----:B------:R-:W-:-:S00]  /*0130*/  NOP ;  /* 0x0000000000007918 */ /* 0x000fc00000000000 */
        /* <DEDUP_REMOVED lines=12> */
.L_x_4:


//--------------------- .text._Z17somaPrefixosBlocoPiS_S_i --------------------------
	.section	.text._Z17somaPrefixosBlocoPiS_S_i,"ax",@progbits
	.align	128
        .global         _Z17somaPrefixosBlocoPiS_S_i
        .type           _Z17somaPrefixosBlocoPiS_S_i,@function
        .size           _Z17somaPrefixosBlocoPiS_S_i,(.L_x_5 - _Z17somaPrefixosBlocoPiS_S_i)
        .other          _Z17somaPrefixosBlocoPiS_S_i,@"STO_CUDA_ENTRY STV_DEFAULT"
_Z17somaPrefixosBlocoPiS_S_i:
.text._Z17somaPrefixosBlocoPiS_S_i:
[----:B------:R-:W-:Y:S01]  /*0000*/  LDC R1, c[0x0][0x37c] ;  /* 0x0000df00ff017b82 */ /* 0x000fe20000000800 */
[----:B------:R-:W0:Y:S01]  /*0010*/  S2R R4, SR_TID.X ;  /* 0x0000000000047919 */ /* 0x000e220000002100 */
[----:B------:R-:W0:Y:S01]  /*0020*/  LDCU UR6, c[0x0][0x360] ;  /* 0x00006c00ff0677ac */ /* 0x000e220008000800 */
[----:B------:R-:W0:Y:S01]  /*0030*/  S2R R9, SR_CTAID.X ;  /* 0x0000000000097919 */ /* 0x000e220000002500 */
[----:B------:R-:W1:Y:S01]  /*0040*/  LDCU UR4, c[0x0][0x398] ;  /* 0x00007300ff0477ac */ /* 0x000e620008000800 */
[----:B------:R-:W2:Y:S01]  /*0050*/  LDCU.64 UR8, c[0x0][0x358] ;  /* 0x00006b00ff0877ac */ /* 0x000ea20008000a00 */
[----:B0-----:R-:W-:-:S05]  /*0060*/  IMAD R5, R9, UR6, R4 ;  /* 0x0000000609057c24 */ /* 0x001fca000f8e0204 */
[----:B-1----:R-:W-:-:S13]  /*0070*/  ISETP.GE.AND P0, PT, R5, UR4, PT ;  /* 0x0000000405007c0c */ /* 0x002fda000bf06270 */
[----:B------:R-:W0:Y:S02]  /*0080*/  @!P0 LDC.64 R2, c[0x0][0x380] ;  /* 0x0000e000ff028b82 */ /* 0x000e240000000a00 */
[----:B0-----:R-:W-:-:S06]  /*0090*/  @!P0 IMAD.WIDE R2, R5, 0x4, R2 ;  /* 0x0000000405028825 */ /* 0x001fcc00078e0202 */
[----:B--2---:R-:W2:Y:S01]  /*00a0*/  @!P0 LDG.E R3, desc[UR8][R2.64] ;  /* 0x0000000802038981 */ /* 0x004ea2000c1e1900 */
[----:B------:R-:W0:Y:S01]  /*00b0*/  S2UR UR5, SR_CgaCtaId ;  /* 0x00000000000579c3 */ /* 0x000e220000008800 */
[----:B------:R-:W-:Y:S01]  /*00c0*/  UMOV UR4, 0x400 ;  /* 0x0000040000047882 */ /* 0x000fe20000000000 */
[----:B------:R-:W-:Y:S02]  /*00d0*/  UISETP.GE.U32.AND UP0, UPT, UR6, 0x2, UPT ;  /* 0x000000020600788c */ /* 0x000fe4000bf06070 */
[----:B0-----:R-:W-:-:S06]  /*00e0*/  ULEA UR4, UR5, UR4, 0x18 ;  /* 0x0000000405047291 */ /* 0x001fcc000f8ec0ff */
[----:B------:R-:W-:-:S05]  /*00f0*/  LEA R0, R4, UR4, 0x2 ;  /* 0x0000000404007c11 */ /* 0x000fca000f8e10ff */
[----:B--2---:R0:W-:Y:S04]  /*0100*/  @!P0 STS [R0], R3 ;  /* 0x0000000300008388 */ /* 0x0041e80000000800 */
[----:B------:R0:W-:Y:S01]  /*0110*/  @P0 STS [R0], RZ ;  /* 0x000000ff00000388 */ /* 0x0001e20000000800 */
[----:B------:R-:W-:Y:S06]  /*0120*/  BAR.SYNC.DEFER_BLOCKING 0x0 ;  /* 0x0000000000007b1d */ /* 0x000fec0000010000 */
[----:B------:R-:W-:Y:S05]  /*0130*/  BRA.U !UP0, `(.L_x_1) ;  /* 0x0000000108387547 */ /* 0x000fea000b800000 */
[----:B------:R-:W-:-:S05]  /*0140*/  UMOV UR5, 0x1 ;  /* 0x0000000100057882 */ /* 0x000fca0000000000 */
.L_x_2:
[----:B------:R-:W-:Y:S01]  /*0150*/  ISETP.GE.U32.AND P0, PT, R4, UR5, PT ;  /* 0x0000000504007c0c */ /* 0x000fe2000bf06070 */
[----:B------:R-:W-:-:S12]  /*0160*/  IMAD.MOV.U32 R2, RZ, RZ, RZ ;  /* 0x000000ffff027224 */ /* 0x000fd800078e00ff */
[----:B0-----:R-:W-:Y:S01]  /*0170*/  @P0 VIADD R3, R4, -UR5 ;  /* 0x8000000504030c36 */ /* 0x001fe20008000000 */
[----:B------:R-:W-:-:S04]  /*0180*/  USHF.L.U32 UR5, UR5, 0x1, URZ ;  /* 0x0000000105057899 */ /* 0x000fc800080006ff */
[----:B------:R-:W-:Y:S01]  /*0190*/  @P0 LEA R3, R3, UR4, 0x2 ;  /* 0x0000000403030c11 */ /* 0x000fe2000f8e10ff */
[----:B------:R-:W-:-:S04]  /*01a0*/  UISETP.GE.U32.AND UP0, UPT, UR5, UR6, UPT ;  /* 0x000000060500728c */ /* 0x000fc8000bf06070 */
[----:B------:R-:W-:Y:S01]  /*01b0*/  @P0 LDS R2, [R3] ;  /* 0x0000000003020984 */ /* 0x000fe20000000800 */
[----:B------:R-:W-:Y:S06]  /*01c0*/  BAR.SYNC.DEFER_BLOCKING 0x0 ;  /* 0x0000000000007b1d */ /* 0x000fec0000010000 */
[----:B-1----:R-:W0:Y:S02]  /*01d0*/  @P0 LDS R7, [R0] ;  /* 0x0000000000070984 */ /* 0x002e240000000800 */
[----:B0-----:R-:W-:-:S05]  /*01e0*/  @P0 IMAD.IADD R7, R7, 0x1, R2 ;  /* 0x0000000107070824 */ /* 0x001fca00078e0202 */
[----:B------:R1:W-:Y:S01]  /*01f0*/  @P0 STS [R0], R7 ;  /* 0x0000000700000388 */ /* 0x0003e20000000800 */
[----:B------:R-:W-:Y:S06]  /*0200*/  BAR.SYNC.DEFER_BLOCKING 0x0 ;  /* 0x0000000000007b1d */ /* 0x000fec0000010000 */
[----:B------:R-:W-:Y:S05]  /*0210*/  BRA.U !UP0, `(.L_x_2) ;  /* 0xfffffffd08cc7547 */ /* 0x000fea000b83ffff */
.L_x_1:
[----:B------:R-:W2:Y:S02]  /*0220*/  LDCU UR4, c[0x0][0x398] ;  /* 0x00007300ff0477ac */ /* 0x000ea40008000800 */
[----:B--2---:R-:W-:Y:S01]  /*0230*/  ISETP.GE.AND P1, PT, R5, UR4, PT ;  /* 0x0000000405007c0c */ /* 0x004fe2000bf26270 */
[----:B------:R-:W2:-:S12]  /*0240*/  LDCU.64 UR4, c[0x0][0x390] ;  /* 0x00007200ff0477ac */ /* 0x000e980008000a00 */
[----:B-1----:R-:W1:Y:S01]  /*0250*/  @!P1 LDS R7, [R0] ;  /* 0x0000000000079984 */ /* 0x002e620000000800 */
[----:B0-----:R-:W0:Y:S01]  /*0260*/  @!P1 LDC.64 R2, c[0x0][0x388] ;  /* 0x0000e200ff029b82 */ /* 0x001e220000000a00 */
[----:B--2---:R-:W-:Y:S01]  /*0270*/  ISETP.NE.U32.AND P0, PT, RZ, UR4, PT ;  /* 0x00000004ff007c0c */ /* 0x004fe2000bf05070 */
[----:B------:R-:W-:-:S03]  /*0280*/  UIADD3 UR4, UPT, UPT, UR6, -0x1, URZ ;  /* 0xffffffff06047890 */ /* 0x000fc6000fffe0ff */
[----:B------:R-:W-:-:S04]  /*0290*/  ISETP.NE.AND.EX P0, PT, RZ, UR5, PT, P0 ;  /* 0x00000005ff007c0c */ /* 0x000fc8000bf05300 */
[----:B------:R-:W-:Y:S01]  /*02a0*/  ISETP.NE.OR P0, PT, R4, UR4, !P0 ;  /* 0x0000000404007c0c */ /* 0x000fe2000c705670 */
[----:B0-----:R-:W-:-:S05]  /*02b0*/  @!P1 IMAD.WIDE R2, R5, 0x4, R2 ;  /* 0x0000000405029825 */ /* 0x001fca00078e0202 */
[----:B-1----:R0:W-:Y:S07]  /*02c0*/  @!P1 STG.E desc[UR8][R2.64], R7 ;  /* 0x0000000702009986 */ /* 0x0021ee000c101908 */
[----:B------:R-:W-:Y:S05]  /*02d0*/  @P0 EXIT ;  /* 0x000000000000094d */ /* 0x000fea0003800000 */
[----:B------:R-:W1:Y:S01]  /*02e0*/  LDS R5, [R0] ;  /* 0x0000000000057984 */ /* 0x000e620000000800 */
[----:B0-----:R-:W0:Y:S02]  /*02f0*/  LDC.64 R2, c[0x0][0x390] ;  /* 0x0000e400ff027b82 */ /* 0x001e240000000a00 */
[----:B0-----:R-:W-:-:S05]  /*0300*/  IMAD.WIDE.U32 R2, R9, 0x4, R2 ;  /* 0x0000000409027825 */ /* 0x001fca00078e0002 */
[----:B-1----:R-:W-:Y:S01]  /*0310*/  STG.E desc[UR8][R2.64], R5 ;  /* 0x0000000502007986 */ /* 0x002fe2000c101908 */
[----:B------:R-:W-:Y:S05]  /*0320*/  EXIT ;  /* 0x000000000000794d */ /* 0x000fea0003800000 */
.L_x_3:
        /* <DEDUP_REMOVED lines=13> */
.L_x_5:


//--------------------- .nv.shared._Z16adicionarOffsetsPiS_i --------------------------
	.section	.nv.shared._Z16adicionarOffsetsPiS_i,"aw",@nobits
	.sectionflags	@""
	.align	16
	.zero		1024


//--------------------- .nv.shared.reserved.0     --------------------------
	.section	.nv.shared.reserved.0,"aw",@nobits
	.weak		__nv_reservedSMEM_offset_0_alias
	.size		__nv_reservedSMEM_offset_0_alias, 0, 64
	.other		__nv_reservedSMEM_offset_0_alias,@"STO_CUDA_RESERVED_SHARED STV_DEFAULT"
__nv_reservedSMEM_offset_0_alias:
	.zero		0
	.zero		64


//--------------------- .nv.shared._Z17somaPrefixosBlocoPiS_S_i --------------------------
	.section	.nv.shared._Z17somaPrefixosBlocoPiS_S_i,"aw",@nobits
	.sectionflags	@""
	.align	16
	.zero		1024


//--------------------- .nv.constant0._Z16adicionarOffsetsPiS_i --------------------------
	.section	.nv.constant0._Z16adicionarOffsetsPiS_i,"a",@progbits
	.sectionflags	@""
	.align	4
.nv.constant0._Z16adicionarOffsetsPiS_i:
	.zero		916


//--------------------- .nv.constant0._Z17somaPrefixosBlocoPiS_S_i --------------------------
	.section	.nv.constant0._Z17somaPrefixosBlocoPiS_S_i,"a",@progbits
	.sectionflags	@""
	.align	4
.nv.constant0._Z17somaPrefixosBlocoPiS_S_i:
	.zero		924


//--------------------- SYMBOLS --------------------------

	.type		.nv.reservedSmem.offset0,@object
	.size		.nv.reservedSmem.offset0,0x4
	.type		.nv.reservedSmem.cap,@object
	.size		.nv.reservedSmem.cap,0x4
